	.headerflags	@"EF_CUDA_TEXMODE_UNIFIED EF_CUDA_64BIT_ADDRESS EF_CUDA_ACCELERATORS EF_CUDA_SM90 EF_CUDA_VIRTUAL_SM(EF_CUDA_SM90)"
	.elftype	@"ET_EXEC"


//--------------------- .nv.info                  --------------------------
	.section	.nv.info,"",@"SHT_CUDA_INFO"
	.align	4


	//----- nvinfo : EIATTR_REGCOUNT
	.align		4
        /*0000*/ 	.byte	0x04, 0x2f
        /*0002*/ 	.short	(.L_1 - .L_0)
	.align		4
.L_0:
        /*0004*/ 	.word	index@(triton_poi_fused_mul_sigmoid_8)
        /*0008*/ 	.word	0x00000020


	//----- nvinfo : EIATTR_MIN_STACK_SIZE
	.align		4
.L_1:
        /*000c*/ 	.byte	0x04, 0x12
        /*000e*/ 	.short	(.L_3 - .L_2)
	.align		4
.L_2:
        /*0010*/ 	.word	index@(triton_poi_fused_mul_sigmoid_8)
        /*0014*/ 	.word	0x00000000


	//----- nvinfo : EIATTR_FRAME_SIZE
	.align		4
.L_3:
        /*0018*/ 	.byte	0x04, 0x11
        /*001a*/ 	.short	(.L_5 - .L_4)
	.align		4
.L_4:
        /*001c*/ 	.word	index@(triton_poi_fused_mul_sigmoid_8)
        /*0020*/ 	.word	0x00000000


	//----- nvinfo : EIATTR_MIN_STACK_SIZE
	.align		4
.L_5:
        /*0024*/ 	.byte	0x04, 0x12
        /*0026*/ 	.short	(.L_7 - .L_6)
	.align		4
.L_6:
        /*0028*/ 	.word	index@(triton_poi_fused_mul_sigmoid_8)
        /*002c*/ 	.word	0x00000000
.L_7:


//--------------------- .nv.info.triton_poi_fused_mul_sigmoid_8 --------------------------
	.section	.nv.info.triton_poi_fused_mul_sigmoid_8,"",@"SHT_CUDA_INFO"
	.sectionflags	@""
	.align	4


	//----- nvinfo : EIATTR_CUDA_API_VERSION
	.align		4
        /*0000*/ 	.byte	0x04, 0x37
        /*0002*/ 	.short	(.L_9 - .L_8)
.L_8:
        /*0004*/ 	.word	0x0000007c


	//----- nvinfo : EIATTR_KPARAM_INFO
	.align		4
.L_9:
        /*0008*/ 	.byte	0x04, 0x17
        /*000a*/ 	.short	(.L_11 - .L_10)
.L_10:
        /*000c*/ 	.word	0x00000000
        /*0010*/ 	.short	0x0004
        /*0012*/ 	.short	0x001c
        /*0014*/ 	.byte	0x00, 0xf0, 0x11, 0x00


	//----- nvinfo : EIATTR_KPARAM_INFO
	.align		4
.L_11:
        /*0018*/ 	.byte	0x04, 0x17
        /*001a*/ 	.short	(.L_13 - .L_12)
.L_12:
        /*001c*/ 	.word	0x00000000
        /*0020*/ 	.short	0x0003
        /*0022*/ 	.short	0x0018
        /*0024*/ 	.byte	0x00, 0xf0, 0x11, 0x00


	//----- nvinfo : EIATTR_KPARAM_INFO
	.align		4
.L_13:
        /*0028*/ 	.byte	0x04, 0x17
        /*002a*/ 	.short	(.L_15 - .L_14)
.L_14:
        /*002c*/ 	.word	0x00000000
        /*0030*/ 	.short	0x0002
        /*0032*/ 	.short	0x0010
        /*0034*/ 	.byte	0x00, 0xf4, 0x21, 0x00


	//----- nvinfo : EIATTR_KPARAM_INFO
	.align		4
.L_15:
        /*0038*/ 	.byte	0x04, 0x17
        /*003a*/ 	.short	(.L_17 - .L_16)
.L_16:
        /*003c*/ 	.word	0x00000000
        /*0040*/ 	.short	0x0001
        /*0042*/ 	.short	0x0008
        /*0044*/ 	.byte	0x00, 0xf4, 0x21, 0x00


	//----- nvinfo : EIATTR_KPARAM_INFO
	.align		4
.L_17:
        /*0048*/ 	.byte	0x04, 0x17
        /*004a*/ 	.short	(.L_19 - .L_18)
.L_18:
        /*004c*/ 	.word	0x00000000
        /*0050*/ 	.short	0x0000
        /*0052*/ 	.short	0x0000
        /*0054*/ 	.byte	0x00, 0xf4, 0x21, 0x00


	//----- nvinfo : EIATTR_SPARSE_MMA_MASK
	.align		4
.L_19:
        /*0058*/ 	.byte	0x03, 0x50
        /*005a*/ 	.short	0x0000


	//----- nvinfo : EIATTR_MAXREG_COUNT
	.align		4
        /*005c*/ 	.byte	0x03, 0x1b
        /*005e*/ 	.short	0x00ff


	//----- nvinfo : EIATTR_EXIT_INSTR_OFFSETS
	.align		4
        /*0060*/ 	.byte	0x04, 0x1c
        /*0062*/ 	.short	(.L_21 - .L_20)


	//   ....[0]....
.L_20:
        /*0064*/ 	.word	0x000009e0


	//----- nvinfo : EIATTR_REQNTID
	.align		4
.L_21:
        /*0068*/ 	.byte	0x04, 0x10
        /*006a*/ 	.short	(.L_23 - .L_22)
.L_22:
        /*006c*/ 	.word	0x00000080
        /*0070*/ 	.word	0x00000001
        /*0074*/ 	.word	0x00000001


	//----- nvinfo : EIATTR_CBANK_PARAM_SIZE
	.align		4
.L_23:
        /*0078*/ 	.byte	0x03, 0x19
        /*007a*/ 	.short	0x0020


	//----- nvinfo : EIATTR_PARAM_CBANK
	.align		4
        /*007c*/ 	.byte	0x04, 0x0a
        /*007e*/ 	.short	(.L_25 - .L_24)
	.align		4
.L_24:
        /*0080*/ 	.word	index@(.nv.constant0.triton_poi_fused_mul_sigmoid_8)
        /*0084*/ 	.short	0x0210
        /*0086*/ 	.short	0x0020


	//----- nvinfo : EIATTR_SW_WAR
	.align		4
.L_25:
        /*0088*/ 	.byte	0x04, 0x36
        /*008a*/ 	.short	(.L_27 - .L_26)
.L_26:
        /*008c*/ 	.word	0x00000008
.L_27:


//--------------------- .nv.callgraph             --------------------------
	.section	.nv.callgraph,"",@"SHT_CUDA_CALLGRAPH"
	.align	4
	.sectionentsize	8
	.align		4
        /*0000*/ 	.word	0x00000000
	.align		4
        /*0004*/ 	.word	0xffffffff
	.align		4
        /*0008*/ 	.word	0x00000000
	.align		4
        /*000c*/ 	.word	0xfffffffe
	.align		4
        /*0010*/ 	.word	0x00000000
	.align		4
        /*0014*/ 	.word	0xfffffffd
	.align		4
        /*0018*/ 	.word	0x00000000
	.align		4
        /*001c*/ 	.word	0xfffffffc


//--------------------- .text.triton_poi_fused_mul_sigmoid_8 --------------------------
	.section	.text.triton_poi_fused_mul_sigmoid_8,"ax",@progbits
	.align	128
        .global         triton_poi_fused_mul_sigmoid_8
        .type           triton_poi_fused_mul_sigmoid_8,@function
        .size           triton_poi_fused_mul_sigmoid_8,(.L_x_1 - triton_poi_fused_mul_sigmoid_8)
        .other          triton_poi_fused_mul_sigmoid_8,@"STO_CUDA_ENTRY STV_DEFAULT"
triton_poi_fused_mul_sigmoid_8:
.text.triton_poi_fused_mul_sigmoid_8:
[----:B------:R-:W-:Y:S01]  /*0000*/  LDC R1, c[0x0][0x28] ;  /* 0x00000a00ff017b82 */ /* 0x000fe20000000800 */
[----:B------:R-:W1:Y:S07]  /*0010*/  S2R R0, SR_TID.X ;  /* 0x0000000000007919 */ /* 0x000e6e0000002100 */
[----:B------:R-:W2:Y:S01]  /*0020*/  LDC.64 R2, c[0x0][0x210] ;  /* 0x00008400ff027b82 */ /* 0x000ea20000000a00 */
[----:B------:R-:W-:Y:S01]  /*0030*/  ULDC.64 UR4, c[0x0][0x208] ;  /* 0x0000820000047ab9 */ /* 0x000fe20000000a00 */
[----:B------:R-:W3:Y:S01]  /*0040*/  S2R R20, SR_CTAID.Y ;  /* 0x0000000000147919 */ /* 0x000ee20000002600 */
[----:B------:R-:W4:Y:S01]  /*0050*/  S2R R21, SR_CTAID.X ;  /* 0x0000000000157919 */ /* 0x000f220000002500 */
[----:B-1----:R-:W-:-:S02]  /*0060*/  SHF.L.U32 R0, R0, 0x2, RZ ;  /* 0x0000000200007819 */ /* 0x002fc400000006ff */
[----:B---3--:R-:W-:Y:S02]  /*0070*/  SHF.R.S32.HI R5, RZ, 0x1f, R20 ;  /* 0x0000001fff057819 */ /* 0x008fe40000011414 */
[----:B------:R-:W-:Y:S02]  /*0080*/  LOP3.LUT R0, R0, 0x1fc, RZ, 0xc0, !PT ;  /* 0x000001fc00007812 */ /* 0x000fe400078ec0ff */
[----:B------:R-:W-:Y:S02]  /*0090*/  LEA.HI R12, R5, R20, RZ, 0x9 ;  /* 0x00000014050c7211 */ /* 0x000fe400078f48ff */
[----:B----4-:R-:W-:Y:S02]  /*00a0*/  LEA R21, R21, R0, 0xa ;  /* 0x0000000015157211 */ /* 0x010fe400078e50ff */
[----:B------:R-:W-:-:S04]  /*00b0*/  SHF.R.S32.HI R0, RZ, 0x9, R12 ;  /* 0x00000009ff007819 */ /* 0x000fc8000001140c */
[----:B------:R-:W-:-:S05]  /*00c0*/  LEA R5, R0, R21, 0xc ;  /* 0x0000001500057211 */ /* 0x000fca00078e60ff */
[----:B--2---:R-:W-:-:S06]  /*00d0*/  IMAD.WIDE R8, R5, 0x4, R2 ;  /* 0x0000000405087825 */ /* 0x004fcc00078e0202 */
[----:B------:R-:W2:Y:S01]  /*00e0*/  LDG.E.EL.128 R8, desc[UR4][R8.64] ;  /* 0x0000000408087981 */ /* 0x000ea2000c2e1d00 */
[----:B------:R-:W-:-:S05]  /*00f0*/  IADD3 R5, R5, 0x200, RZ ;  /* 0x0000020005057810 */ /* 0x000fca0007ffe0ff */
[----:B------:R-:W-:Y:S02]  /*0100*/  IMAD.WIDE R4, R5, 0x4, R2 ;  /* 0x0000000405047825 */ /* 0x000fe400078e0202 */
[----:B------:R-:W1:Y:S04]  /*0110*/  LDC.64 R2, c[0x0][0x218] ;  /* 0x00008600ff027b82 */ /* 0x000e680000000a00 */
[----:B------:R-:W3:Y:S01]  /*0120*/  LDG.E.EL.128 R4, desc[UR4][R4.64] ;  /* 0x0000000404047981 */ /* 0x000ee2000c2e1d00 */
[----:B------:R-:W-:-:S04]  /*0130*/  LOP3.LUT R13, R12, 0xfffffe00, RZ, 0xc0, !PT ;  /* 0xfffffe000c0d7812 */ /* 0x000fc800078ec0ff */
[----:B------:R-:W-:-:S04]  /*0140*/  IADD3 R13, -R13, R20, RZ ;  /* 0x000000140d0d7210 */ /* 0x000fc80007ffe1ff */
[----:B------:R-:W-:-:S04]  /*0150*/  LEA R0, R0, R13, 0x15 ;  /* 0x0000000d00007211 */ /* 0x000fc800078ea8ff */
[----:B------:R-:W-:-:S04]  /*0160*/  LEA R29, R21, R0, 0x9 ;  /* 0x00000000151d7211 */ /* 0x000fc800078e48ff */
[----:B------:R-:W-:Y:S02]  /*0170*/  IADD3 R27, R29, 0x200, RZ ;  /* 0x000002001d1b7810 */ /* 0x000fe40007ffe0ff */
[----:B------:R-:W-:Y:S01]  /*0180*/  IADD3 R25, R29, 0x400, RZ ;  /* 0x000004001d197810 */ /* 0x000fe20007ffe0ff */
[--C-:B-1----:R-:W-:Y:S01]  /*0190*/  IMAD.WIDE R14, R29, 0x4, R2.reuse ;  /* 0x000000041d0e7825 */ /* 0x102fe200078e0202 */
[----:B------:R-:W-:Y:S02]  /*01a0*/  IADD3 R19, R29, 0x600, RZ ;  /* 0x000006001d137810 */ /* 0x000fe40007ffe0ff */
[----:B------:R-:W-:Y:S02]  /*01b0*/  IADD3 R17, R29, 0x40000, RZ ;  /* 0x000400001d117810 */ /* 0x000fe40007ffe0ff */
[----:B------:R-:W-:Y:S01]  /*01c0*/  IADD3 R0, R29, 0x40200, RZ ;  /* 0x000402001d007810 */ /* 0x000fe20007ffe0ff */
[----:B------:R1:W4:Y:S01]  /*01d0*/  LDG.E.EL R23, desc[UR4][R14.64] ;  /* 0x000000040e177981 */ /* 0x000322000c2e1900 */
[----:B------:R-:W-:Y:S01]  /*01e0*/  IADD3 R13, R29, 0x40400, RZ ;  /* 0x000404001d0d7810 */ /* 0x000fe20007ffe0ff */
[----:B------:R-:W-:Y:S01]  /*01f0*/  IMAD.WIDE R26, R27, 0x4, R2 ;  /* 0x000000041b1a7825 */ /* 0x000fe200078e0202 */
[----:B------:R-:W-:-:S03]  /*0200*/  IADD3 R29, R29, 0x40600, RZ ;  /* 0x000406001d1d7810 */ /* 0x000fc60007ffe0ff */
[----:B------:R-:W-:-:S04]  /*0210*/  IMAD.WIDE R24, R25, 0x4, R2 ;  /* 0x0000000419187825 */ /* 0x000fc800078e0202 */
[--C-:B------:R-:W-:Y:S01]  /*0220*/  IMAD.WIDE R18, R19, 0x4, R2.reuse ;  /* 0x0000000413127825 */ /* 0x100fe200078e0202 */
[----:B------:R-:W5:Y:S03]  /*0230*/  LDG.E.EL R22, desc[UR4][R24.64] ;  /* 0x0000000418167981 */ /* 0x000f66000c2e1900 */
[--C-:B------:R-:W-:Y:S02]  /*0240*/  IMAD.WIDE R16, R17, 0x4, R2.reuse ;  /* 0x0000000411107825 */ /* 0x100fe400078e0202 */
[----:B------:R-:W4:Y:S02]  /*0250*/  LDG.E.EL R18, desc[UR4][R18.64] ;  /* 0x0000000412127981 */ /* 0x000f24000c2e1900 */
[--C-:B-1----:R-:W-:Y:S02]  /*0260*/  IMAD.WIDE R14, R0, 0x4, R2.reuse ;  /* 0x00000004000e7825 */ /* 0x102fe400078e0202 */
[----:B------:R-:W4:Y:S02]  /*0270*/  LDG.E.EL R0, desc[UR4][R26.64] ;  /* 0x000000041a007981 */ /* 0x000f24000c2e1900 */
[----:B------:R-:W-:-:S02]  /*0280*/  IMAD.WIDE R12, R13, 0x4, R2 ;  /* 0x000000040d0c7825 */ /* 0x000fc400078e0202 */
[----:B------:R-:W4:Y:S02]  /*0290*/  LDG.E.EL R16, desc[UR4][R16.64] ;  /* 0x0000000410107981 */ /* 0x000f24000c2e1900 */
[----:B------:R-:W-:Y:S02]  /*02a0*/  IMAD.WIDE R2, R29, 0x4, R2 ;  /* 0x000000041d027825 */ /* 0x000fe400078e0202 */
[----:B------:R-:W4:Y:S04]  /*02b0*/  LDG.E.EL R14, desc[UR4][R14.64] ;  /* 0x000000040e0e7981 */ /* 0x000f28000c2e1900 */
[----:B------:R-:W4:Y:S04]  /*02c0*/  LDG.E.EL R12, desc[UR4][R12.64] ;  /* 0x000000040c0c7981 */ /* 0x000f28000c2e1900 */
[----:B------:R1:W4:Y:S01]  /*02d0*/  LDG.E.EL R2, desc[UR4][R2.64] ;  /* 0x0000000402027981 */ /* 0x000322000c2e1900 */
[----:B--2---:R-:W-:-:S04]  /*02e0*/  FADD R8, RZ, -R8 ;  /* 0x80000008ff087221 */ /* 0x004fc80000000000 */
[----:B------:R-:W-:-:S05]  /*02f0*/  FMUL R28, R8, 1.4426950216293334961 ;  /* 0x3fb8aa3b081c7820 */ /* 0x000fca0000400000 */
[----:B------:R-:W-:Y:S01]  /*0300*/  FSETP.GEU.AND P4, PT, R28, -126, PT ;  /* 0xc2fc00001c00780b */ /* 0x000fe20003f8e000 */
[----:B------:R-:W-:Y:S01]  /*0310*/  FADD R11, RZ, -R11 ;  /* 0x8000000bff0b7221 */ /* 0x000fe20000000000 */
[----:B---3--:R-:W-:Y:S01]  /*0320*/  FADD R6, RZ, -R6 ;  /* 0x80000006ff067221 */ /* 0x008fe20000000000 */
[----:B------:R-:W-:Y:S01]  /*0330*/  FADD R9, RZ, -R9 ;  /* 0x80000009ff097221 */ /* 0x000fe20000000000 */
[----:B------:R-:W-:Y:S01]  /*0340*/  FADD R8, RZ, -R4 ;  /* 0x80000004ff087221 */ /* 0x000fe20000000000 */
[----:B------:R-:W-:Y:S01]  /*0350*/  FMUL R11, R11, 1.4426950216293334961 ;  /* 0x3fb8aa3b0b0b7820 */ /* 0x000fe20000400000 */
[----:B------:R-:W-:-:S07]  /*0360*/  FMUL R6, R6, 1.4426950216293334961 ;  /* 0x3fb8aa3b06067820 */ /* 0x000fce0000400000 */
[----:B------:R-:W-:-:S04]  /*0370*/  @!P4 FMUL R28, R28, 0.5 ;  /* 0x3f0000001c1cc820 */ /* 0x000fc80000400000 */
[----:B01----:R-:W0:Y:S01]  /*0380*/  MUFU.EX2 R3, R28 ;  /* 0x0000001c00037308 */ /* 0x003e220000000800 */
[----:B------:R-:W-:Y:S01]  /*0390*/  FMUL R9, R9, 1.4426950216293334961 ;  /* 0x3fb8aa3b09097820 */ /* 0x000fe20000400000 */
[----:B------:R-:W-:Y:S01]  /*03a0*/  FADD R10, RZ, -R10 ;  /* 0x8000000aff0a7221 */ /* 0x000fe20000000000 */
[----:B------:R-:W-:Y:S01]  /*03b0*/  FMUL R13, R8, 1.4426950216293334961 ;  /* 0x3fb8aa3b080d7820 */ /* 0x000fe20000400000 */
[----:B------:R-:W-:Y:S01]  /*03c0*/  FADD R8, RZ, -R5 ;  /* 0x80000005ff087221 */ /* 0x000fe20000000000 */
[----:B------:R-:W-:Y:S01]  /*03d0*/  FADD R7, RZ, -R7 ;  /* 0x80000007ff077221 */ /* 0x000fe20000000000 */
[----:B------:R-:W-:Y:S02]  /*03e0*/  FSETP.GEU.AND P3, PT, R6, -126, PT ;  /* 0xc2fc00000600780b */ /* 0x000fe40003f6e000 */
[----:B------:R-:W-:Y:S01]  /*03f0*/  FSETP.GEU.AND P2, PT, R11, -126, PT ;  /* 0xc2fc00000b00780b */ /* 0x000fe20003f4e000 */
[----:B------:R-:W-:Y:S01]  /*0400*/  FMUL R10, R10, 1.4426950216293334961 ;  /* 0x3fb8aa3b0a0a7820 */ /* 0x000fe20000400000 */
[----:B------:R-:W-:Y:S01]  /*0410*/  FSETP.GEU.AND P1, PT, R9, -126, PT ;  /* 0xc2fc00000900780b */ /* 0x000fe20003f2e000 */
[----:B------:R-:W-:Y:S01]  /*0420*/  FMUL R8, R8, 1.4426950216293334961 ;  /* 0x3fb8aa3b08087820 */ /* 0x000fe20000400000 */
[----:B------:R-:W-:Y:S01]  /*0430*/  FMUL R7, R7, 1.4426950216293334961 ;  /* 0x3fb8aa3b07077820 */ /* 0x000fe20000400000 */
[----:B------:R-:W-:-:S02]  /*0440*/  FSETP.GEU.AND P6, PT, R13, -126, PT ;  /* 0xc2fc00000d00780b */ /* 0x000fc40003fce000 */
[----:B------:R-:W-:Y:S01]  /*0450*/  FSETP.GEU.AND P0, PT, R10, -126, PT ;  /* 0xc2fc00000a00780b */ /* 0x000fe20003f0e000 */
[----:B0-----:R-:W-:Y:S01]  /*0460*/  @!P4 FMUL R3, R3, R3 ;  /* 0x000000030303c220 */ /* 0x001fe20000400000 */
[----:B------:R-:W-:Y:S02]  /*0470*/  FSETP.GEU.AND P5, PT, R8, -126, PT ;  /* 0xc2fc00000800780b */ /* 0x000fe40003fae000 */
[----:B------:R-:W-:Y:S01]  /*0480*/  FSETP.GEU.AND P4, PT, R7, -126, PT ;  /* 0xc2fc00000700780b */ /* 0x000fe20003f8e000 */
[----:B------:R-:W-:Y:S01]  /*0490*/  @!P3 FMUL R6, R6, 0.5 ;  /* 0x3f0000000606b820 */ /* 0x000fe20000400000 */
[----:B------:R-:W-:Y:S02]  /*04a0*/  @!P2 FMUL R11, R11, 0.5 ;  /* 0x3f0000000b0ba820 */ /* 0x000fe40000400000 */
[----:B------:R-:W-:-:S03]  /*04b0*/  @!P1 FMUL R9, R9, 0.5 ;  /* 0x3f00000009099820 */ /* 0x000fc60000400000 */
[----:B------:R-:W0:Y:S01]  /*04c0*/  MUFU.EX2 R6, R6 ;  /* 0x0000000600067308 */ /* 0x000e220000000800 */
[----:B------:R-:W-:Y:S01]  /*04d0*/  @!P6 FMUL R13, R13, 0.5 ;  /* 0x3f0000000d0de820 */ /* 0x000fe20000400000 */
[----:B------:R-:W-:Y:S02]  /*04e0*/  @!P0 FMUL R10, R10, 0.5 ;  /* 0x3f0000000a0a8820 */ /* 0x000fe40000400000 */
[----:B------:R-:W-:Y:S02]  /*04f0*/  @!P5 FMUL R8, R8, 0.5 ;  /* 0x3f0000000808d820 */ /* 0x000fe40000400000 */
[----:B------:R-:W-:Y:S02]  /*0500*/  @!P4 FMUL R7, R7, 0.5 ;  /* 0x3f0000000707c820 */ /* 0x000fe40000400000 */
[----:B------:R-:W1:Y:S08]  /*0510*/  MUFU.EX2 R4, R9 ;  /* 0x0000000900047308 */ /* 0x000e700000000800 */
[----:B------:R-:W2:Y:S08]  /*0520*/  MUFU.EX2 R11, R11 ;  /* 0x0000000b000b7308 */ /* 0x000eb00000000800 */
[----:B------:R3:W0:Y:S08]  /*0530*/  MUFU.EX2 R5, R10 ;  /* 0x0000000a00057308 */ /* 0x0006300000000800 */
[----:B------:R-:W1:Y:S01]  /*0540*/  MUFU.EX2 R13, R13 ;  /* 0x0000000d000d7308 */ /* 0x000e620000000800 */
[----:B---3--:R-:W-:-:S07]  /*0550*/  FADD R10, R3, 1 ;  /* 0x3f800000030a7421 */ /* 0x008fce0000000000 */
[----:B------:R-:W3:Y:S01]  /*0560*/  MUFU.EX2 R9, R7 ;  /* 0x0000000700097308 */ /* 0x000ee20000000800 */
[----:B0-----:R-:W-:-:S07]  /*0570*/  @!P3 FMUL R6, R6, R6 ;  /* 0x000000060606b220 */ /* 0x001fce0000400000 */
[----:B------:R-:W0:Y:S01]  /*0580*/  MUFU.EX2 R8, R8 ;  /* 0x0000000800087308 */ /* 0x000e220000000800 */
[----:B-1----:R-:W-:Y:S01]  /*0590*/  @!P1 FMUL R4, R4, R4 ;  /* 0x0000000404049220 */ /* 0x002fe20000400000 */
[----:B--2---:R-:W-:Y:S01]  /*05a0*/  @!P2 FMUL R11, R11, R11 ;  /* 0x0000000b0b0ba220 */ /* 0x004fe20000400000 */
[----:B------:R-:W-:Y:S01]  /*05b0*/  FSETP.GT.AND P1, PT, R10, 8.50705917302346158658e+37, PT ;  /* 0x7e8000000a00780b */ /* 0x000fe20003f24000 */
[----:B------:R-:W-:Y:S01]  /*05c0*/  FADD R24, R6, 1 ;  /* 0x3f80000006187421 */ /* 0x000fe20000000000 */
[----:B------:R-:W-:Y:S01]  /*05d0*/  HFMA2.MMA R6, -RZ, RZ, 1.625, 0 ;  /* 0x3e800000ff067435 */ /* 0x000fe200000001ff */
[----:B------:R-:W-:Y:S01]  /*05e0*/  FADD R11, R11, 1 ;  /* 0x3f8000000b0b7421 */ /* 0x000fe20000000000 */
[----:B------:R-:W-:Y:S01]  /*05f0*/  @!P0 FMUL R5, R5, R5 ;  /* 0x0000000505058220 */ /* 0x000fe20000400000 */
[----:B------:R-:W-:Y:S01]  /*0600*/  @!P6 FMUL R13, R13, R13 ;  /* 0x0000000d0d0de220 */ /* 0x000fe20000400000 */
[----:B---3--:R-:W-:Y:S01]  /*0610*/  @!P4 FMUL R9, R9, R9 ;  /* 0x000000090909c220 */ /* 0x008fe20000400000 */
[----:B------:R-:W-:Y:S01]  /*0620*/  FADD R15, R4, 1 ;  /* 0x3f800000040f7421 */ /* 0x000fe20000000000 */
[----:B------:R-:W-:Y:S01]  /*0630*/  FADD R3, R5, 1 ;  /* 0x3f80000005037421 */ /* 0x000fe20000000000 */
[----:B------:R-:W-:Y:S01]  /*0640*/  FSETP.GT.AND P6, PT, R11, 8.50705917302346158658e+37, PT ;  /* 0x7e8000000b00780b */ /* 0x000fe20003fc4000 */
[----:B------:R-:W-:Y:S01]  /*0650*/  FADD R13, R13, 1 ;  /* 0x3f8000000d0d7421 */ /* 0x000fe20000000000 */
[----:B0-----:R-:W-:Y:S01]  /*0660*/  @!P5 FMUL R8, R8, R8 ;  /* 0x000000080808d220 */ /* 0x001fe20000400000 */
[----:B------:R-:W-:Y:S01]  /*0670*/  FADD R19, R9, 1 ;  /* 0x3f80000009137421 */ /* 0x000fe20000000000 */
[----:B------:R-:W-:-:S02]  /*0680*/  @P1 FMUL R10, R10, 0.25 ;  /* 0x3e8000000a0a1820 */ /* 0x000fc40000400000 */
[----:B------:R-:W-:Y:S01]  /*0690*/  FADD R8, R8, 1 ;  /* 0x3f80000008087421 */ /* 0x000fe20000000000 */
[----:B------:R-:W-:Y:S02]  /*06a0*/  FSETP.GT.AND P2, PT, R3, 8.50705917302346158658e+37, PT ;  /* 0x7e8000000300780b */ /* 0x000fe40003f44000 */
[----:B------:R-:W-:Y:S02]  /*06b0*/  FSEL R25, R6, 1, P1 ;  /* 0x3f80000006197808 */ /* 0x000fe40000800000 */
[----:B------:R-:W-:Y:S02]  /*06c0*/  FSETP.GT.AND P0, PT, R15, 8.50705917302346158658e+37, PT ;  /* 0x7e8000000f00780b */ /* 0x000fe40003f04000 */
[----:B------:R-:W-:Y:S02]  /*06d0*/  FSETP.GT.AND P5, PT, R13, 8.50705917302346158658e+37, PT ;  /* 0x7e8000000d00780b */ /* 0x000fe40003fa4000 */
[----:B------:R-:W-:Y:S02]  /*06e0*/  FSETP.GT.AND P1, PT, R19, 8.50705917302346158658e+37, PT ;  /* 0x7e8000001300780b */ /* 0x000fe40003f24000 */
[----:B------:R-:W-:-:S02]  /*06f0*/  FSETP.GT.AND P4, PT, R8, 8.50705917302346158658e+37, PT ;  /* 0x7e8000000800780b */ /* 0x000fc40003f84000 */
[----:B------:R-:W-:Y:S01]  /*0700*/  FSETP.GT.AND P3, PT, R24, 8.50705917302346158658e+37, PT ;  /* 0x7e8000001800780b */ /* 0x000fe20003f64000 */
[----:B------:R-:W-:Y:S01]  /*0710*/  @P6 FMUL R11, R11, 0.25 ;  /* 0x3e8000000b0b6820 */ /* 0x000fe20000400000 */
[----:B------:R-:W-:Y:S01]  /*0720*/  MUFU.RCP R4, R10 ;  /* 0x0000000a00047308 */ /* 0x000fe20000001000 */
[----:B------:R-:W-:Y:S02]  /*0730*/  @P2 FMUL R3, R3, 0.25 ;  /* 0x3e80000003032820 */ /* 0x000fe40000400000 */
[----:B------:R-:W-:Y:S02]  /*0740*/  @P0 FMUL R15, R15, 0.25 ;  /* 0x3e8000000f0f0820 */ /* 0x000fe40000400000 */
[----:B------:R-:W-:Y:S02]  /*0750*/  @P5 FMUL R13, R13, 0.25 ;  /* 0x3e8000000d0d5820 */ /* 0x000fe40000400000 */
[----:B------:R-:W-:Y:S01]  /*0760*/  @P1 FMUL R19, R19, 0.25 ;  /* 0x3e80000013131820 */ /* 0x000fe20000400000 */
[----:B------:R0:W1:Y:S01]  /*0770*/  MUFU.RCP R7, R11 ;  /* 0x0000000b00077308 */ /* 0x0000620000001000 */
[----:B------:R-:W-:-:S02]  /*0780*/  @P4 FMUL R8, R8, 0.25 ;  /* 0x3e80000008084820 */ /* 0x000fc40000400000 */
[----:B------:R-:W-:Y:S01]  /*0790*/  @P3 FMUL R24, R24, 0.25 ;  /* 0x3e80000018183820 */ /* 0x000fe20000400000 */
[----:B0-----:R-:W0:Y:S04]  /*07a0*/  LDC.64 R10, c[0x0][0x220] ;  /* 0x00008800ff0a7b82 */ /* 0x001e280000000a00 */
[----:B------:R-:W2:Y:S01]  /*07b0*/  MUFU.RCP R5, R15 ;  /* 0x0000000f00057308 */ /* 0x000ea20000001000 */
[----:B------:R-:W-:Y:S02]  /*07c0*/  LEA R9, R20, R21, 0xc ;  /* 0x0000001514097211 */ /* 0x000fe400078e60ff */
[----:B------:R-:W-:-:S05]  /*07d0*/  FSEL R20, R6, 1, P6 ;  /* 0x3f80000006147808 */ /* 0x000fca0003000000 */
[----:B------:R-:W3:Y:S08]  /*07e0*/  MUFU.RCP R3, R3 ;  /* 0x0000000300037308 */ /* 0x000ef00000001000 */
[----:B------:R-:W0:Y:S08]  /*07f0*/  MUFU.RCP R13, R13 ;  /* 0x0000000d000d7308 */ /* 0x000e300000001000 */
[----:B------:R0:W0:Y:S08]  /*0800*/  MUFU.RCP R17, R8 ;  /* 0x0000000800117308 */ /* 0x0000300000001000 */
[----:B------:R0:W2:Y:S08]  /*0810*/  MUFU.RCP R15, R24 ;  /* 0x00000018000f7308 */ /* 0x0000b00000001000 */
[----:B------:R-:W3:Y:S01]  /*0820*/  MUFU.RCP R19, R19 ;  /* 0x0000001300137308 */ /* 0x000ee20000001000 */
[----:B-1----:R-:W-:Y:S01]  /*0830*/  FMUL R7, R7, R20 ;  /* 0x0000001407077220 */ /* 0x002fe20000400000 */
[----:B------:R-:W-:-:S02]  /*0840*/  FSEL R26, R6, 1, P0 ;  /* 0x3f800000061a7808 */ /* 0x000fc40000000000 */
[C---:B------:R-:W-:Y:S02]  /*0850*/  FSEL R28, R6.reuse, 1, P2 ;  /* 0x3f800000061c7808 */ /* 0x040fe40001000000 */
[C---:B0-----:R-:W-:Y:S02]  /*0860*/  FSEL R8, R6.reuse, 1, P5 ;  /* 0x3f80000006087808 */ /* 0x041fe40002800000 */
[C---:B------:R-:W-:Y:S02]  /*0870*/  FSEL R20, R6.reuse, 1, P4 ;  /* 0x3f80000006147808 */ /* 0x040fe40002000000 */
[C---:B------:R-:W-:Y:S02]  /*0880*/  FSEL R24, R6.reuse, 1, P3 ;  /* 0x3f80000006187808 */ /* 0x040fe40001800000 */
[----:B------:R-:W-:Y:S01]  /*0890*/  FSEL R6, R6, 1, P1 ;  /* 0x3f80000006067808 */ /* 0x000fe20000800000 */
[----:B------:R-:W-:Y:S01]  /*08a0*/  FMUL R4, R4, R25 ;  /* 0x0000001904047220 */ /* 0x000fe20000400000 */
[----:B--2---:R-:W-:Y:S01]  /*08b0*/  FMUL R5, R5, R26 ;  /* 0x0000001a05057220 */ /* 0x004fe20000400000 */
[----:B---3--:R-:W-:Y:S01]  /*08c0*/  FMUL R3, R3, R28 ;  /* 0x0000001c03037220 */ /* 0x008fe20000400000 */
[----:B------:R-:W-:Y:S01]  /*08d0*/  IADD3 R21, R9, 0x200, RZ ;  /* 0x0000020009157810 */ /* 0x000fe20007ffe0ff */
[----:B------:R-:W-:Y:S01]  /*08e0*/  FMUL R13, R13, R8 ;  /* 0x000000080d0d7220 */ /* 0x000fe20000400000 */
[----:B------:R-:W-:Y:S01]  /*08f0*/  FMUL R17, R17, R20 ;  /* 0x0000001411117220 */ /* 0x000fe20000400000 */
[----:B------:R-:W-:Y:S01]  /*0900*/  FMUL R15, R15, R24 ;  /* 0x000000180f0f7220 */ /* 0x000fe20000400000 */
[----:B------:R-:W-:Y:S01]  /*0910*/  FMUL R19, R19, R6 ;  /* 0x0000000613137220 */ /* 0x000fe20000400000 */
[----:B------:R-:W-:-:S04]  /*0920*/  IMAD.WIDE R8, R9, 0x4, R10 ;  /* 0x0000000409087825 */ /* 0x000fc800078e020a */
[----:B----4-:R-:W-:Y:S01]  /*0930*/  FMUL R4, R23, R4 ;  /* 0x0000000417047220 */ /* 0x010fe20000400000 */
[----:B------:R-:W-:Y:S01]  /*0940*/  FMUL R5, R0, R5 ;  /* 0x0000000500057220 */ /* 0x000fe20000400000 */
[----:B-----5:R-:W-:Y:S01]  /*0950*/  FMUL R6, R22, R3 ;  /* 0x0000000316067220 */ /* 0x020fe20000400000 */
[----:B------:R-:W-:Y:S01]  /*0960*/  FMUL R7, R18, R7 ;  /* 0x0000000712077220 */ /* 0x000fe20000400000 */
[----:B------:R-:W-:-:S04]  /*0970*/  IMAD.WIDE R10, R21, 0x4, R10 ;  /* 0x00000004150a7825 */ /* 0x000fc800078e020a */
[----:B------:R-:W-:Y:S01]  /*0980*/  FMUL R16, R16, R13 ;  /* 0x0000000d10107220 */ /* 0x000fe20000400000 */
[----:B------:R-:W-:Y:S01]  /*0990*/  FMUL R17, R14, R17 ;  /* 0x000000110e117220 */ /* 0x000fe20000400000 */
[----:B------:R-:W-:Y:S01]  /*09a0*/  FMUL R18, R12, R15 ;  /* 0x0000000f0c127220 */ /* 0x000fe20000400000 */
[----:B------:R-:W-:Y:S01]  /*09b0*/  FMUL R19, R2, R19 ;  /* 0x0000001302137220 */ /* 0x000fe20000400000 */
[----:B------:R-:W-:Y:S04]  /*09c0*/  STG.E.128 desc[UR4][R8.64], R4 ;  /* 0x0000000408007986 */ /* 0x000fe8000c101d04 */
[----:B------:R-:W-:Y:S01]  /*09d0*/  STG.E.128 desc[UR4][R10.64], R16 ;  /* 0x000000100a007986 */ /* 0x000fe2000c101d04 */
[----:B------:R-:W-:Y:S05]  /*09e0*/  EXIT ;  /* 0x000000000000794d */ /* 0x000fea0003800000 */
.L_x_0:
[----:B------:R-:W-:-:S00]  /*09f0*/  BRA `(.L_x_0) ;  /* 0xfffffffc00fc7947 */ /* 0x000fc0000383ffff */
[----:B------:R-:W-:-:S00]  /*0a00*/  NOP ;  /* 0x0000000000007918 */ /* 0x000fc00000000000 */
[----:B------:R-:W-:-:S00]  /*0a10*/  NOP ;  /* 0x0000000000007918 */ /* 0x000fc00000000000 */
[----:B------:R-:W-:-:S00]  /*0a20*/  NOP ;  /* 0x0000000000007918 */ /* 0x000fc00000000000 */
[----:B------:R-:W-:-:S00]  /*0a30*/  NOP ;  /* 0x0000000000007918 */ /* 0x000fc00000000000 */
[----:B------:R-:W-:-:S00]  /*0a40*/  NOP ;  /* 0x0000000000007918 */ /* 0x000fc00000000000 */
[----:B------:R-:W-:-:S00]  /*0a50*/  NOP ;  /* 0x0000000000007918 */ /* 0x000fc00000000000 */
[----:B------:R-:W-:-:S00]  /*0a60*/  NOP ;  /* 0x0000000000007918 */ /* 0x000fc00000000000 */
[----:B------:R-:W-:-:S00]  /*0a70*/  NOP ;  /* 0x0000000000007918 */ /* 0x000fc00000000000 */
.L_x_1:


//--------------------- .nv.constant0.triton_poi_fused_mul_sigmoid_8 --------------------------
	.section	.nv.constant0.triton_poi_fused_mul_sigmoid_8,"a",@progbits
	.sectionflags	@""
	.align	4
.nv.constant0.triton_poi_fused_mul_sigmoid_8:
	.zero		560
